//
// Generated by NVIDIA NVVM Compiler
//
// Compiler Build ID: CL-36424714
// Cuda compilation tools, release 13.0, V13.0.88
// Based on NVVM 20.0.0
//

.version 9.0
.target sm_100
.address_size 64

	// .globl	_Z15matrixVectorMulPKiS0_PiS1_i

.visible .entry _Z15matrixVectorMulPKiS0_PiS1_i(
	.param .u64 .ptr .align 1 _Z15matrixVectorMulPKiS0_PiS1_i_param_0,
	.param .u64 .ptr .align 1 _Z15matrixVectorMulPKiS0_PiS1_i_param_1,
	.param .u64 .ptr .align 1 _Z15matrixVectorMulPKiS0_PiS1_i_param_2,
	.param .u64 .ptr .align 1 _Z15matrixVectorMulPKiS0_PiS1_i_param_3,
	.param .u32 _Z15matrixVectorMulPKiS0_PiS1_i_param_4
)
{
	.reg .pred 	%p<10>;
	.reg .b32 	%r<140>;
	.reg .b64 	%rd<35>;

	ld.param.u64 	%rd12, [_Z15matrixVectorMulPKiS0_PiS1_i_param_0];
	ld.param.u64 	%rd13, [_Z15matrixVectorMulPKiS0_PiS1_i_param_1];
	ld.param.u64 	%rd14, [_Z15matrixVectorMulPKiS0_PiS1_i_param_2];
	ld.param.u64 	%rd11, [_Z15matrixVectorMulPKiS0_PiS1_i_param_3];
	ld.param.u32 	%r33, [_Z15matrixVectorMulPKiS0_PiS1_i_param_4];
	cvta.to.global.u64 	%rd1, %rd13;
	cvta.to.global.u64 	%rd2, %rd12;
	cvta.to.global.u64 	%rd15, %rd14;
	mov.u32 	%r35, %ctaid.x;
	mov.u32 	%r36, %ntid.x;
	mov.u32 	%r37, %tid.x;
	mad.lo.s32 	%r1, %r35, %r36, %r37;
	mul.wide.s32 	%rd16, %r1, 4;
	add.s64 	%rd3, %rd15, %rd16;
	mov.b32 	%r139, 0;
	st.global.u32 	[%rd3], %r139;
	setp.lt.s32 	%p1, %r33, 1;
	@%p1 bra 	$L__BB0_13;
	mul.lo.s32 	%r2, %r33, %r1;
	and.b32  	%r3, %r33, 15;
	setp.lt.u32 	%p2, %r33, 16;
	mov.b32 	%r139, 0;
	mov.u32 	%r133, %r139;
	@%p2 bra 	$L__BB0_4;
	and.b32  	%r133, %r33, 2147483632;
	neg.s32 	%r128, %r133;
	add.s64 	%rd4, %rd2, 32;
	add.s64 	%rd33, %rd1, 32;
	mov.b32 	%r139, 0;
	mov.u32 	%r127, %r2;
$L__BB0_3:
	.pragma "nounroll";
	mul.wide.s32 	%rd17, %r127, 4;
	add.s64 	%rd18, %rd4, %rd17;
	ld.global.u32 	%r40, [%rd18+-32];
	ld.global.u32 	%r41, [%rd33+-32];
	mad.lo.s32 	%r42, %r41, %r40, %r139;
	st.global.u32 	[%rd3], %r42;
	ld.global.u32 	%r43, [%rd18+-28];
	ld.global.u32 	%r44, [%rd33+-28];
	mad.lo.s32 	%r45, %r44, %r43, %r42;
	st.global.u32 	[%rd3], %r45;
	ld.global.u32 	%r46, [%rd18+-24];
	ld.global.u32 	%r47, [%rd33+-24];
	mad.lo.s32 	%r48, %r47, %r46, %r45;
	st.global.u32 	[%rd3], %r48;
	ld.global.u32 	%r49, [%rd18+-20];
	ld.global.u32 	%r50, [%rd33+-20];
	mad.lo.s32 	%r51, %r50, %r49, %r48;
	st.global.u32 	[%rd3], %r51;
	ld.global.u32 	%r52, [%rd18+-16];
	ld.global.u32 	%r53, [%rd33+-16];
	mad.lo.s32 	%r54, %r53, %r52, %r51;
	st.global.u32 	[%rd3], %r54;
	ld.global.u32 	%r55, [%rd18+-12];
	ld.global.u32 	%r56, [%rd33+-12];
	mad.lo.s32 	%r57, %r56, %r55, %r54;
	st.global.u32 	[%rd3], %r57;
	ld.global.u32 	%r58, [%rd18+-8];
	ld.global.u32 	%r59, [%rd33+-8];
	mad.lo.s32 	%r60, %r59, %r58, %r57;
	st.global.u32 	[%rd3], %r60;
	ld.global.u32 	%r61, [%rd18+-4];
	ld.global.u32 	%r62, [%rd33+-4];
	mad.lo.s32 	%r63, %r62, %r61, %r60;
	st.global.u32 	[%rd3], %r63;
	ld.global.u32 	%r64, [%rd18];
	ld.global.u32 	%r65, [%rd33];
	mad.lo.s32 	%r66, %r65, %r64, %r63;
	st.global.u32 	[%rd3], %r66;
	ld.global.u32 	%r67, [%rd18+4];
	ld.global.u32 	%r68, [%rd33+4];
	mad.lo.s32 	%r69, %r68, %r67, %r66;
	st.global.u32 	[%rd3], %r69;
	ld.global.u32 	%r70, [%rd18+8];
	ld.global.u32 	%r71, [%rd33+8];
	mad.lo.s32 	%r72, %r71, %r70, %r69;
	st.global.u32 	[%rd3], %r72;
	ld.global.u32 	%r73, [%rd18+12];
	ld.global.u32 	%r74, [%rd33+12];
	mad.lo.s32 	%r75, %r74, %r73, %r72;
	st.global.u32 	[%rd3], %r75;
	ld.global.u32 	%r76, [%rd18+16];
	ld.global.u32 	%r77, [%rd33+16];
	mad.lo.s32 	%r78, %r77, %r76, %r75;
	st.global.u32 	[%rd3], %r78;
	ld.global.u32 	%r79, [%rd18+20];
	ld.global.u32 	%r80, [%rd33+20];
	mad.lo.s32 	%r81, %r80, %r79, %r78;
	st.global.u32 	[%rd3], %r81;
	ld.global.u32 	%r82, [%rd18+24];
	ld.global.u32 	%r83, [%rd33+24];
	mad.lo.s32 	%r84, %r83, %r82, %r81;
	st.global.u32 	[%rd3], %r84;
	ld.global.u32 	%r85, [%rd18+28];
	ld.global.u32 	%r86, [%rd33+28];
	mad.lo.s32 	%r139, %r86, %r85, %r84;
	st.global.u32 	[%rd3], %r139;
	add.s32 	%r128, %r128, 16;
	add.s32 	%r127, %r127, 16;
	add.s64 	%rd33, %rd33, 64;
	setp.ne.s32 	%p3, %r128, 0;
	@%p3 bra 	$L__BB0_3;
$L__BB0_4:
	setp.eq.s32 	%p4, %r3, 0;
	@%p4 bra 	$L__BB0_13;
	and.b32  	%r14, %r33, 7;
	setp.lt.u32 	%p5, %r3, 8;
	@%p5 bra 	$L__BB0_7;
	add.s32 	%r87, %r133, %r2;
	mul.wide.s32 	%rd19, %r87, 4;
	add.s64 	%rd20, %rd2, %rd19;
	ld.global.u32 	%r88, [%rd20];
	mul.wide.u32 	%rd21, %r133, 4;
	add.s64 	%rd22, %rd1, %rd21;
	ld.global.u32 	%r89, [%rd22];
	mad.lo.s32 	%r90, %r89, %r88, %r139;
	st.global.u32 	[%rd3], %r90;
	ld.global.u32 	%r91, [%rd20+4];
	ld.global.u32 	%r92, [%rd22+4];
	mad.lo.s32 	%r93, %r92, %r91, %r90;
	st.global.u32 	[%rd3], %r93;
	ld.global.u32 	%r94, [%rd20+8];
	ld.global.u32 	%r95, [%rd22+8];
	mad.lo.s32 	%r96, %r95, %r94, %r93;
	st.global.u32 	[%rd3], %r96;
	ld.global.u32 	%r97, [%rd20+12];
	ld.global.u32 	%r98, [%rd22+12];
	mad.lo.s32 	%r99, %r98, %r97, %r96;
	st.global.u32 	[%rd3], %r99;
	ld.global.u32 	%r100, [%rd20+16];
	ld.global.u32 	%r101, [%rd22+16];
	mad.lo.s32 	%r102, %r101, %r100, %r99;
	st.global.u32 	[%rd3], %r102;
	ld.global.u32 	%r103, [%rd20+20];
	ld.global.u32 	%r104, [%rd22+20];
	mad.lo.s32 	%r105, %r104, %r103, %r102;
	st.global.u32 	[%rd3], %r105;
	ld.global.u32 	%r106, [%rd20+24];
	ld.global.u32 	%r107, [%rd22+24];
	mad.lo.s32 	%r108, %r107, %r106, %r105;
	st.global.u32 	[%rd3], %r108;
	ld.global.u32 	%r109, [%rd20+28];
	ld.global.u32 	%r110, [%rd22+28];
	mad.lo.s32 	%r139, %r110, %r109, %r108;
	st.global.u32 	[%rd3], %r139;
	add.s32 	%r133, %r133, 8;
$L__BB0_7:
	setp.eq.s32 	%p6, %r14, 0;
	@%p6 bra 	$L__BB0_13;
	and.b32  	%r19, %r33, 3;
	setp.lt.u32 	%p7, %r14, 4;
	@%p7 bra 	$L__BB0_10;
	add.s32 	%r111, %r133, %r2;
	mul.wide.s32 	%rd23, %r111, 4;
	add.s64 	%rd24, %rd2, %rd23;
	ld.global.u32 	%r112, [%rd24];
	mul.wide.u32 	%rd25, %r133, 4;
	add.s64 	%rd26, %rd1, %rd25;
	ld.global.u32 	%r113, [%rd26];
	mad.lo.s32 	%r114, %r113, %r112, %r139;
	st.global.u32 	[%rd3], %r114;
	ld.global.u32 	%r115, [%rd24+4];
	ld.global.u32 	%r116, [%rd26+4];
	mad.lo.s32 	%r117, %r116, %r115, %r114;
	st.global.u32 	[%rd3], %r117;
	ld.global.u32 	%r118, [%rd24+8];
	ld.global.u32 	%r119, [%rd26+8];
	mad.lo.s32 	%r120, %r119, %r118, %r117;
	st.global.u32 	[%rd3], %r120;
	ld.global.u32 	%r121, [%rd24+12];
	ld.global.u32 	%r122, [%rd26+12];
	mad.lo.s32 	%r139, %r122, %r121, %r120;
	st.global.u32 	[%rd3], %r139;
	add.s32 	%r133, %r133, 4;
$L__BB0_10:
	setp.eq.s32 	%p8, %r19, 0;
	@%p8 bra 	$L__BB0_13;
	mul.wide.u32 	%rd27, %r133, 4;
	add.s64 	%rd34, %rd1, %rd27;
	add.s32 	%r137, %r133, %r2;
	neg.s32 	%r136, %r19;
$L__BB0_12:
	.pragma "nounroll";
	mul.wide.s32 	%rd28, %r137, 4;
	add.s64 	%rd29, %rd2, %rd28;
	ld.global.u32 	%r123, [%rd29];
	ld.global.u32 	%r124, [%rd34];
	mad.lo.s32 	%r139, %r124, %r123, %r139;
	st.global.u32 	[%rd3], %r139;
	add.s64 	%rd34, %rd34, 4;
	add.s32 	%r137, %r137, 1;
	add.s32 	%r136, %r136, 1;
	setp.ne.s32 	%p9, %r136, 0;
	@%p9 bra 	$L__BB0_12;
$L__BB0_13:
	cvta.to.global.u64 	%rd30, %rd11;
	add.s64 	%rd32, %rd30, %rd16;
	ld.global.u32 	%r125, [%rd32];
	add.s32 	%r126, %r139, %r125;
	st.global.u32 	[%rd3], %r126;
	ret;

}


// ===== COMPILED SASS (sm_100) =====

	.target	sm_100

	.elftype	@"ET_EXEC"


//--------------------- .note.nv.tkinfo           --------------------------
	.section	.note.nv.tkinfo,"",@"SHT_NOTE"
	.sectionflags	@"SHF_NOTE_NV_TKINFO"
	.tkinfo
        /*0018*/ 	.word	0x00000002
        /*0030*/ 	.string	""
        /*0030*/ 	.string	"ptxas"
        /*0030*/ 	.string	"Cuda compilation tools, release 13.0, V13.0.88"
        /*0030*/ 	.string	"Build cuda_13.0.r13.0/compiler.36424714_0"
        /*0030*/ 	.string	"-arch sm_100 -m 64 "



//--------------------- .note.nv.cuinfo           --------------------------
	.section	.note.nv.cuinfo,"",@"SHT_NOTE"
	.sectionflags	@"SHF_NOTE_NV_CUINFO"
        /*0018*/ 	.short	0x0002
        /*001a*/ 	.short	0x0064
        /*001c*/ 	.short	0x0082
	.zero		2


//--------------------- .nv.info                  --------------------------
	.section	.nv.info,"",@"SHT_CUDA_INFO"
	.align	4


	//----- nvinfo : EIATTR_REGCOUNT
	.align		4
        /*0000*/ 	.byte	0x04, 0x2f
        /*0002*/ 	.short	(.L_1 - .L_0)
	.align		4
.L_0:
        /*0004*/ 	.word	index@(_Z15matrixVectorMulPKiS0_PiS1_i)
        /*0008*/ 	.word	0x00000014


	//----- nvinfo : EIATTR_FRAME_SIZE
	.align		4
.L_1:
        /*000c*/ 	.byte	0x04, 0x11
        /*000e*/ 	.short	(.L_3 - .L_2)
	.align		4
.L_2:
        /*0010*/ 	.word	index@(_Z15matrixVectorMulPKiS0_PiS1_i)
        /*0014*/ 	.word	0x00000000


	//----- nvinfo : EIATTR_MIN_STACK_SIZE
	.align		4
.L_3:
        /*0018*/ 	.byte	0x04, 0x12
        /*001a*/ 	.short	(.L_5 - .L_4)
	.align		4
.L_4:
        /*001c*/ 	.word	index@(_Z15matrixVectorMulPKiS0_PiS1_i)
        /*0020*/ 	.word	0x00000000
.L_5:


//--------------------- .nv.compat                --------------------------
	.section	.nv.compat,"",@"SHT_CUDA_COMPAT_INFO"
	.align	4
        /*0000*/ 	.byte	0x02, 0x09, 0x00, 0x00, 0x02, 0x02, 0x01, 0x00, 0x02, 0x05, 0x05, 0x00, 0x03, 0x07, 0x01, 0x01
        /*0010*/ 	.byte	0x02, 0x03, 0x00, 0x00, 0x02, 0x06, 0x01, 0x00, 0x04, 0x0b, 0x08, 0x00, 0x09, 0x00, 0x00, 0x00
        /*0020*/ 	.byte	0x00, 0x00, 0x00, 0x00


//--------------------- .nv.info._Z15matrixVectorMulPKiS0_PiS1_i --------------------------
	.section	.nv.info._Z15matrixVectorMulPKiS0_PiS1_i,"",@"SHT_CUDA_INFO"
	.sectionflags	@""
	.align	4


	//----- nvinfo : EIATTR_CUDA_API_VERSION
	.align		4
        /*0000*/ 	.byte	0x04, 0x37
        /*0002*/ 	.short	(.L_7 - .L_6)
.L_6:
        /*0004*/ 	.word	0x00000082


	//----- nvinfo : EIATTR_KPARAM_INFO
	.align		4
.L_7:
        /*0008*/ 	.byte	0x04, 0x17
        /*000a*/ 	.short	(.L_9 - .L_8)
.L_8:
        /*000c*/ 	.word	0x00000000
        /*0010*/ 	.short	0x0004
        /*0012*/ 	.short	0x0020
        /*0014*/ 	.byte	0x00, 0xf0, 0x11, 0x00


	//----- nvinfo : EIATTR_KPARAM_INFO
	.align		4
.L_9:
        /*0018*/ 	.byte	0x04, 0x17
        /*001a*/ 	.short	(.L_11 - .L_10)
.L_10:
        /*001c*/ 	.word	0x00000000
        /*0020*/ 	.short	0x0003
        /*0022*/ 	.short	0x0018
        /*0024*/ 	.byte	0x00, 0xf5, 0x21, 0x00


	//----- nvinfo : EIATTR_KPARAM_INFO
	.align		4
.L_11:
        /*0028*/ 	.byte	0x04, 0x17
        /*002a*/ 	.short	(.L_13 - .L_12)
.L_12:
        /*002c*/ 	.word	0x00000000
        /*0030*/ 	.short	0x0002
        /*0032*/ 	.short	0x0010
        /*0034*/ 	.byte	0x00, 0xf5, 0x21, 0x00


	//----- nvinfo : EIATTR_KPARAM_INFO
	.align		4
.L_13:
        /*0038*/ 	.byte	0x04, 0x17
        /*003a*/ 	.short	(.L_15 - .L_14)
.L_14:
        /*003c*/ 	.word	0x00000000
        /*0040*/ 	.short	0x0001
        /*0042*/ 	.short	0x0008
        /*0044*/ 	.byte	0x00, 0xf5, 0x21, 0x00


	//----- nvinfo : EIATTR_KPARAM_INFO
	.align		4
.L_15:
        /*0048*/ 	.byte	0x04, 0x17
        /*004a*/ 	.short	(.L_17 - .L_16)
.L_16:
        /*004c*/ 	.word	0x00000000
        /*0050*/ 	.short	0x0000
        /*0052*/ 	.short	0x0000
        /*0054*/ 	.byte	0x00, 0xf5, 0x21, 0x00


	//----- nvinfo : EIATTR_SPARSE_MMA_MASK
	.align		4
.L_17:
        /*0058*/ 	.byte	0x03, 0x50
        /*005a*/ 	.short	0x0000


	//----- nvinfo : EIATTR_MAXREG_COUNT
	.align		4
        /*005c*/ 	.byte	0x03, 0x1b
        /*005e*/ 	.short	0x00ff


	//----- nvinfo : EIATTR_MERCURY_ISA_VERSION
	.align		4
        /*0060*/ 	.byte	0x03, 0x5f
        /*0062*/ 	.short	0x0101


	//----- nvinfo : EIATTR_VRC_CTA_INIT_COUNT
	.align		4
        /*0064*/ 	.byte	0x02, 0x4a
	.zero		1
	.zero		1


	//----- nvinfo : EIATTR_EXIT_INSTR_OFFSETS
	.align		4
        /*0068*/ 	.byte	0x04, 0x1c
        /*006a*/ 	.short	(.L_19 - .L_18)


	//   ....[0]....
.L_18:
        /*006c*/ 	.word	0x00000c60


	//----- nvinfo : EIATTR_CBANK_PARAM_SIZE
	.align		4
.L_19:
        /*0070*/ 	.byte	0x03, 0x19
        /*0072*/ 	.short	0x0024


	//----- nvinfo : EIATTR_PARAM_CBANK
	.align		4
        /*0074*/ 	.byte	0x04, 0x0a
        /*0076*/ 	.short	(.L_21 - .L_20)
	.align		4
.L_20:
        /*0078*/ 	.word	index@(.nv.constant0._Z15matrixVectorMulPKiS0_PiS1_i)
        /*007c*/ 	.short	0x0380
        /*007e*/ 	.short	0x0024


	//----- nvinfo : EIATTR_SW_WAR
	.align		4
.L_21:
        /*0080*/ 	.byte	0x04, 0x36
        /*0082*/ 	.short	(.L_23 - .L_22)
.L_22:
        /*0084*/ 	.word	0x00000008
.L_23:


//--------------------- .nv.callgraph             --------------------------
	.section	.nv.callgraph,"",@"SHT_CUDA_CALLGRAPH"
	.align	4
	.sectionentsize	8
	.align		4
        /*0000*/ 	.word	0x00000000
	.align		4
        /*0004*/ 	.word	0xffffffff
	.align		4
        /*0008*/ 	.word	0x00000000
	.align		4
        /*000c*/ 	.word	0xfffffffe
	.align		4
        /*0010*/ 	.word	0x00000000
	.align		4
        /*0014*/ 	.word	0xfffffffd
	.align		4
        /*0018*/ 	.word	0x00000000
	.align		4
        /*001c*/ 	.word	0xfffffffc


//--------------------- .text._Z15matrixVectorMulPKiS0_PiS1_i --------------------------
	.section	.text._Z15matrixVectorMulPKiS0_PiS1_i,"ax",@progbits
	.align	128
        .global         _Z15matrixVectorMulPKiS0_PiS1_i
        .type           _Z15matrixVectorMulPKiS0_PiS1_i,@function
        .size           _Z15matrixVectorMulPKiS0_PiS1_i,(.L_x_7 - _Z15matrixVectorMulPKiS0_PiS1_i)
        .other          _Z15matrixVectorMulPKiS0_PiS1_i,@"STO_CUDA_ENTRY STV_DEFAULT"
_Z15matrixVectorMulPKiS0_PiS1_i:
.text._Z15matrixVectorMulPKiS0_PiS1_i:
[----:B------:R-:W-:Y:S01]  /*0000*/  LDC R1, c[0x0][0x37c] ;  /* 0x0000df00ff017b82 */ /* 0x000fe20000000800 */
[----:B------:R-:W0:Y:S07]  /*0010*/  S2R R5, SR_TID.X ;  /* 0x0000000000057919 */ /* 0x000e2e0000002100 */
[----:B------:R-:W0:Y:S01]  /*0020*/  S2UR UR4, SR_CTAID.X ;  /* 0x00000000000479c3 */ /* 0x000e220000002500 */
[----:B------:R-:W1:Y:S01]  /*0030*/  LDCU.64 UR16, c[0x0][0x358] ;  /* 0x00006b00ff1077ac */ /* 0x000e620008000a00 */
[----:B------:R-:W2:Y:S06]  /*0040*/  LDCU UR8, c[0x0][0x3a0] ;  /* 0x00007400ff0877ac */ /* 0x000eac0008000800 */
[----:B------:R-:W0:Y:S08]  /*0050*/  LDC R0, c[0x0][0x360] ;  /* 0x0000d800ff007b82 */ /* 0x000e300000000800 */
[----:B------:R-:W3:Y:S01]  /*0060*/  LDC.64 R2, c[0x0][0x390] ;  /* 0x0000e400ff027b82 */ /* 0x000ee20000000a00 */
[----:B--2---:R-:W-:Y:S01]  /*0070*/  UISETP.GE.AND UP0, UPT, UR8, 0x1, UPT ;  /* 0x000000010800788c */ /* 0x004fe2000bf06270 */
[----:B0-----:R-:W-:-:S02]  /*0080*/  IMAD R0, R0, UR4, R5 ;  /* 0x0000000400007c24 */ /* 0x001fc4000f8e0205 */
[----:B------:R-:W-:Y:S02]  /*0090*/  HFMA2 R5, -RZ, RZ, 0, 0 ;  /* 0x00000000ff057431 */ /* 0x000fe400000001ff */
[----:B---3--:R-:W-:-:S05]  /*00a0*/  IMAD.WIDE R2, R0, 0x4, R2 ;  /* 0x0000000400027825 */ /* 0x008fca00078e0202 */
[----:B-1----:R0:W-:Y:S01]  /*00b0*/  STG.E desc[UR16][R2.64], RZ ;  /* 0x000000ff02007986 */ /* 0x0021e2000c101910 */
[----:B------:R-:W-:Y:S05]  /*00c0*/  BRA.U !UP0, `(.L_x_0) ;  /* 0x0000000908d07547 */ /* 0x000fea000b800000 */
[----:B------:R-:W-:Y:S02]  /*00d0*/  UISETP.GE.U32.AND UP1, UPT, UR8, 0x10, UPT ;  /* 0x000000100800788c */ /* 0x000fe4000bf26070 */
[----:B------:R-:W-:Y:S01]  /*00e0*/  IMAD R7, R0, UR8, RZ ;  /* 0x0000000800077c24 */ /* 0x000fe2000f8e02ff */
[----:B------:R-:W-:Y:S01]  /*00f0*/  ULOP3.LUT UR9, UR8, 0xf, URZ, 0xc0, !UPT ;  /* 0x0000000f08097892 */ /* 0x000fe2000f8ec0ff */
[----:B------:R-:W-:-:S03]  /*0100*/  CS2R R4, SRZ ;  /* 0x0000000000047805 */ /* 0x000fc6000001ff00 */
[----:B------:R-:W-:Y:S02]  /*0110*/  UISETP.NE.AND UP0, UPT, UR9, URZ, UPT ;  /* 0x000000ff0900728c */ /* 0x000fe4000bf05270 */
[----:B------:R-:W-:Y:S09]  /*0120*/  BRA.U !UP1, `(.L_x_1) ;  /* 0x00000005095c7547 */ /* 0x000ff2000b800000 */
[----:B------:R-:W1:Y:S01]  /*0130*/  LDCU.128 UR12, c[0x0][0x380] ;  /* 0x00007000ff0c77ac */ /* 0x000e620008000c00 */
[----:B------:R-:W-:Y:S02]  /*0140*/  MOV R5, RZ ;  /* 0x000000ff00057202 */ /* 0x000fe40000000f00 */
[----:B------:R-:W-:Y:S01]  /*0150*/  MOV R6, R7 ;  /* 0x0000000700067202 */ /* 0x000fe20000000f00 */
[----:B------:R-:W-:-:S04]  /*0160*/  ULOP3.LUT UR10, UR8, 0x7ffffff0, URZ, 0xc0, !UPT ;  /* 0x7ffffff0080a7892 */ /* 0x000fc8000f8ec0ff */
[----:B------:R-:W-:Y:S02]  /*0170*/  UIADD3 UR11, UPT, UPT, -UR10, URZ, URZ ;  /* 0x000000ff0a0b7290 */ /* 0x000fe4000fffe1ff */
[----:B------:R-:W-:Y:S01]  /*0180*/  MOV R4, UR10 ;  /* 0x0000000a00047c02 */ /* 0x000fe20008000f00 */
[----:B-1----:R-:W-:Y:S02]  /*0190*/  UIADD3 UR4, UP2, UPT, UR14, 0x20, URZ ;  /* 0x000000200e047890 */ /* 0x002fe4000ff5e0ff */
[----:B------:R-:W-:Y:S02]  /*01a0*/  UIADD3 UR6, UP1, UPT, UR12, 0x20, URZ ;  /* 0x000000200c067890 */ /* 0x000fe4000ff3e0ff */
[----:B------:R-:W-:Y:S02]  /*01b0*/  UIADD3.X UR5, UPT, UPT, URZ, UR15, URZ, UP2, !UPT ;  /* 0x0000000fff057290 */ /* 0x000fe400097fe4ff */
[----:B------:R-:W-:Y:S01]  /*01c0*/  MOV R12, UR4 ;  /* 0x00000004000c7c02 */ /* 0x000fe20008000f00 */
[----:B------:R-:W-:-:S03]  /*01d0*/  UIADD3.X UR7, UPT, UPT, URZ, UR13, URZ, UP1, !UPT ;  /* 0x0000000dff077290 */ /* 0x000fc60008ffe4ff */
[----:B------:R-:W-:-:S09]  /*01e0*/  MOV R13, UR5 ;  /* 0x00000005000d7c02 */ /* 0x000fd20008000f00 */
.L_x_2:
[----:B------:R-:W-:Y:S02]  /*01f0*/  MOV R10, UR6 ;  /* 0x00000006000a7c02 */ /* 0x000fe40008000f00 */
[----:B------:R-:W-:Y:S02]  /*0200*/  MOV R11, UR7 ;  /* 0x00000007000b7c02 */ /* 0x000fe40008000f00 */
[----:B------:R-:W-:Y:S02]  /*0210*/  MOV R8, R12 ;  /* 0x0000000c00087202 */ /* 0x000fe40000000f00 */
[----:B------:R-:W-:Y:S01]  /*0220*/  MOV R9, R13 ;  /* 0x0000000d00097202 */ /* 0x000fe20000000f00 */
[----:B------:R-:W-:-:S04]  /*0230*/  IMAD.WIDE R10, R6, 0x4, R10 ;  /* 0x00000004060a7825 */ /* 0x000fc800078e020a */
[----:B------:R-:W2:Y:S04]  /*0240*/  LDG.E R13, desc[UR16][R8.64+-0x20] ;  /* 0xffffe010080d7981 */ /* 0x000ea8000c1e1900 */
[----:B------:R-:W2:Y:S02]  /*0250*/  LDG.E R12, desc[UR16][R10.64+-0x20] ;  /* 0xffffe0100a0c7981 */ /* 0x000ea4000c1e1900 */
[----:B--2---:R-:W-:-:S05]  /*0260*/  IMAD R13, R12, R13, R5 ;  /* 0x0000000d0c0d7224 */ /* 0x004fca00078e0205 */
[----:B------:R1:W-:Y:S04]  /*0270*/  STG.E desc[UR16][R2.64], R13 ;  /* 0x0000000d02007986 */ /* 0x0003e8000c101910 */
[----:B------:R-:W2:Y:S04]  /*0280*/  LDG.E R12, desc[UR16][R10.64+-0x1c] ;  /* 0xffffe4100a0c7981 */ /* 0x000ea8000c1e1900 */
[----:B----4-:R-:W2:Y:S02]  /*0290*/  LDG.E R5, desc[UR16][R8.64+-0x1c] ;  /* 0xffffe41008057981 */ /* 0x010ea4000c1e1900 */
[----:B--2---:R-:W-:-:S05]  /*02a0*/  IMAD R5, R12, R5, R13 ;  /* 0x000000050c057224 */ /* 0x004fca00078e020d */
[----:B------:R2:W-:Y:S04]  /*02b0*/  STG.E desc[UR16][R2.64], R5 ;  /* 0x0000000502007986 */ /* 0x0005e8000c101910 */
[----:B------:R-:W3:Y:S04]  /*02c0*/  LDG.E R12, desc[UR16][R10.64+-0x18] ;  /* 0xffffe8100a0c7981 */ /* 0x000ee8000c1e1900 */
[----:B------:R-:W3:Y:S02]  /*02d0*/  LDG.E R14, desc[UR16][R8.64+-0x18] ;  /* 0xffffe810080e7981 */ /* 0x000ee4000c1e1900 */
[----:B---3--:R-:W-:-:S05]  /*02e0*/  IMAD R15, R12, R14, R5 ;  /* 0x0000000e0c0f7224 */ /* 0x008fca00078e0205 */
[----:B------:R3:W-:Y:S04]  /*02f0*/  STG.E desc[UR16][R2.64], R15 ;  /* 0x0000000f02007986 */ /* 0x0007e8000c101910 */
[----:B------:R-:W1:Y:S04]  /*0300*/  LDG.E R12, desc[UR16][R10.64+-0x14] ;  /* 0xffffec100a0c7981 */ /* 0x000e68000c1e1900 */
[----:B------:R-:W1:Y:S02]  /*0310*/  LDG.E R14, desc[UR16][R8.64+-0x14] ;  /* 0xffffec10080e7981 */ /* 0x000e64000c1e1900 */
[----:B-1----:R-:W-:-:S05]  /*0320*/  IMAD R13, R12, R14, R15 ;  /* 0x0000000e0c0d7224 */ /* 0x002fca00078e020f */
[----:B------:R1:W-:Y:S04]  /*0330*/  STG.E desc[UR16][R2.64], R13 ;  /* 0x0000000d02007986 */ /* 0x0003e8000c101910 */
[----:B------:R-:W2:Y:S04]  /*0340*/  LDG.E R12, desc[UR16][R10.64+-0x10] ;  /* 0xfffff0100a0c7981 */ /* 0x000ea8000c1e1900 */
[----:B------:R-:W2:Y:S02]  /*0350*/  LDG.E R14, desc[UR16][R8.64+-0x10] ;  /* 0xfffff010080e7981 */ /* 0x000ea4000c1e1900 */
        /* <DEDUP_REMOVED lines=34> */
[----:B------:R-:W4:Y:S04]  /*0580*/  LDG.E R12, desc[UR16][R10.64+0x14] ;  /* 0x000014100a0c7981 */ /* 0x000f28000c1e1900 */
[----:B------:R-:W4:Y:S02]  /*0590*/  LDG.E R14, desc[UR16][R8.64+0x14] ;  /* 0x00001410080e7981 */ /* 0x000f24000c1e1900 */
[----:B----4-:R-:W-:-:S05]  /*05a0*/  IMAD R17, R12, R14, R13 ;  /* 0x0000000e0c117224 */ /* 0x010fca00078e020d */
[----:B------:R4:W-:Y:S04]  /*05b0*/  STG.E desc[UR16][R2.64], R17 ;  /* 0x0000001102007986 */ /* 0x0009e8000c101910 */
[----:B------:R-:W3:Y:S04]  /*05c0*/  LDG.E R12, desc[UR16][R10.64+0x18] ;  /* 0x000018100a0c7981 */ /* 0x000ee8000c1e1900 */
[----:B--2---:R-:W3:Y:S02]  /*05d0*/  LDG.E R5, desc[UR16][R8.64+0x18] ;  /* 0x0000181008057981 */ /* 0x004ee4000c1e1900 */
[----:B---3--:R-:W-:-:S05]  /*05e0*/  IMAD R15, R12, R5, R17 ;  /* 0x000000050c0f7224 */ /* 0x008fca00078e0211 */
[----:B------:R4:W-:Y:S04]  /*05f0*/  STG.E desc[UR16][R2.64], R15 ;  /* 0x0000000f02007986 */ /* 0x0009e8000c101910 */
[----:B------:R-:W2:Y:S04]  /*0600*/  LDG.E R12, desc[UR16][R10.64+0x1c] ;  /* 0x00001c100a0c7981 */ /* 0x000ea8000c1e1900 */
[----:B------:R-:W2:Y:S01]  /*0610*/  LDG.E R5, desc[UR16][R8.64+0x1c] ;  /* 0x00001c1008057981 */ /* 0x000ea2000c1e1900 */
[----:B------:R-:W-:Y:S01]  /*0620*/  UIADD3 UR11, UPT, UPT, UR11, 0x10, URZ ;  /* 0x000000100b0b7890 */ /* 0x000fe2000fffe0ff */
[----:B------:R-:W-:-:S03]  /*0630*/  IADD3 R6, PT, PT, R6, 0x10, RZ ;  /* 0x0000001006067810 */ /* 0x000fc60007ffe0ff */
[----:B------:R-:W-:Y:S01]  /*0640*/  UISETP.NE.AND UP1, UPT, UR11, URZ, UPT ;  /* 0x000000ff0b00728c */ /* 0x000fe2000bf25270 */
[----:B--2---:R-:W-:Y:S01]  /*0650*/  IMAD R5, R12, R5, R15 ;  /* 0x000000050c057224 */ /* 0x004fe200078e020f */
[----:B------:R-:W-:-:S04]  /*0660*/  IADD3 R12, P0, PT, R8, 0x40, RZ ;  /* 0x00000040080c7810 */ /* 0x000fc80007f1e0ff */
[----:B------:R4:W-:Y:S01]  /*0670*/  STG.E desc[UR16][R2.64], R5 ;  /* 0x0000000502007986 */ /* 0x0009e2000c101910 */
[----:B-1----:R-:W-:Y:S02]  /*0680*/  IADD3.X R13, PT, PT, RZ, R9, RZ, P0, !PT ;  /* 0x00000009ff0d7210 */ /* 0x002fe400007fe4ff */
[----:B------:R-:W-:Y:S06]  /*0690*/  BRA.U UP1, `(.L_x_2) ;  /* 0xfffffff901d47547 */ /* 0x000fec000b83ffff */
.L_x_1:
[----:B------:R-:W-:Y:S05]  /*06a0*/  BRA.U !UP0, `(.L_x_0) ;  /* 0x0000000508587547 */ /* 0x000fea000b800000 */
[----:B------:R-:W-:Y:S02]  /*06b0*/  UISETP.GE.U32.AND UP0, UPT, UR9, 0x8, UPT ;  /* 0x000000080900788c */ /* 0x000fe4000bf06070 */
[----:B------:R-:W-:-:S04]  /*06c0*/  ULOP3.LUT UR5, UR8, 0x7, URZ, 0xc0, !UPT ;  /* 0x0000000708057892 */ /* 0x000fc8000f8ec0ff */
[----:B------:R-:W-:-:S03]  /*06d0*/  UISETP.NE.AND UP1, UPT, UR5, URZ, UPT ;  /* 0x000000ff0500728c */ /* 0x000fc6000bf25270 */
[----:B------:R-:W-:Y:S08]  /*06e0*/  BRA.U !UP0, `(.L_x_3) ;  /* 0x0000000108987547 */ /* 0x000ff0000b800000 */
[----:B------:R-:W1:Y:S01]  /*06f0*/  LDC.64 R8, c[0x0][0x380] ;  /* 0x0000e000ff087b82 */ /* 0x000e620000000a00 */
[----:B------:R-:W-:-:S07]  /*0700*/  IADD3 R13, PT, PT, R7, R4, RZ ;  /* 0x00000004070d7210 */ /* 0x000fce0007ffe0ff */
[----:B------:R-:W2:Y:S01]  /*0710*/  LDC.64 R10, c[0x0][0x388] ;  /* 0x0000e200ff0a7b82 */ /* 0x000ea20000000a00 */
[----:B-1----:R-:W-:-:S05]  /*0720*/  IMAD.WIDE R8, R13, 0x4, R8 ;  /* 0x000000040d087825 */ /* 0x002fca00078e0208 */
[----:B------:R-:W4:Y:S01]  /*0730*/  LDG.E R6, desc[UR16][R8.64] ;  /* 0x0000001008067981 */ /* 0x000f22000c1e1900 */
[----:B--2---:R-:W-:-:S05]  /*0740*/  IMAD.WIDE.U32 R10, R4, 0x4, R10 ;  /* 0x00000004040a7825 */ /* 0x004fca00078e000a */
[----:B------:R-:W4:Y:S02]  /*0750*/  LDG.E R12, desc[UR16][R10.64] ;  /* 0x000000100a0c7981 */ /* 0x000f24000c1e1900 */
[----:B----4-:R-:W-:-:S05]  /*0760*/  IMAD R5, R6, R12, R5 ;  /* 0x0000000c06057224 */ /* 0x010fca00078e0205 */
        /* <DEDUP_REMOVED lines=21> */
[----:B------:R-:W3:Y:S04]  /*08c0*/  LDG.E R6, desc[UR16][R8.64+0x18] ;  /* 0x0000181008067981 */ /* 0x000ee8000c1e1900 */
[----:B------:R-:W3:Y:S02]  /*08d0*/  LDG.E R12, desc[UR16][R10.64+0x18] ;  /* 0x000018100a0c7981 */ /* 0x000ee4000c1e1900 */
[----:B---3--:R-:W-:-:S05]  /*08e0*/  IMAD R17, R6, R12, R15 ;  /* 0x0000000c06117224 */ /* 0x008fca00078e020f */
[----:B------:R2:W-:Y:S04]  /*08f0*/  STG.E desc[UR16][R2.64], R17 ;  /* 0x0000001102007986 */ /* 0x0005e8000c101910 */
[----:B------:R-:W3:Y:S04]  /*0900*/  LDG.E R6, desc[UR16][R8.64+0x1c] ;  /* 0x00001c1008067981 */ /* 0x000ee8000c1e1900 */
[----:B-1----:R-:W3:Y:S01]  /*0910*/  LDG.E R5, desc[UR16][R10.64+0x1c] ;  /* 0x00001c100a057981 */ /* 0x002ee2000c1e1900 */
[----:B------:R-:W-:Y:S01]  /*0920*/  IADD3 R4, PT, PT, R4, 0x8, RZ ;  /* 0x0000000804047810 */ /* 0x000fe20007ffe0ff */
[----:B---3--:R-:W-:-:S05]  /*0930*/  IMAD R5, R6, R5, R17 ;  /* 0x0000000506057224 */ /* 0x008fca00078e0211 */
[----:B------:R2:W-:Y:S02]  /*0940*/  STG.E desc[UR16][R2.64], R5 ;  /* 0x0000000502007986 */ /* 0x0005e4000c101910 */
.L_x_3:
[----:B------:R-:W-:Y:S05]  /*0950*/  BRA.U !UP1, `(.L_x_0) ;  /* 0x0000000109ac7547 */ /* 0x000fea000b800000 */
[----:B------:R-:W-:Y:S02]  /*0960*/  UISETP.GE.U32.AND UP0, UPT, UR5, 0x4, UPT ;  /* 0x000000040500788c */ /* 0x000fe4000bf06070 */
[----:B------:R-:W-:-:S04]  /*0970*/  ULOP3.LUT UR4, UR8, 0x3, URZ, 0xc0, !UPT ;  /* 0x0000000308047892 */ /* 0x000fc8000f8ec0ff */
[----:B------:R-:W-:-:S03]  /*0980*/  UISETP.NE.AND UP1, UPT, UR4, URZ, UPT ;  /* 0x000000ff0400728c */ /* 0x000fc6000bf25270 */
[----:B------:R-:W-:Y:S08]  /*0990*/  BRA.U !UP0, `(.L_x_4) ;  /* 0x0000000108587547 */ /* 0x000ff0000b800000 */
[----:B------:R-:W1:Y:S01]  /*09a0*/  LDC.64 R8, c[0x0][0x380] ;  /* 0x0000e000ff087b82 */ /* 0x000e620000000a00 */
[----:B--2---:R-:W-:-:S07]  /*09b0*/  IADD3 R13, PT, PT, R7, R4, RZ ;  /* 0x00000004070d7210 */ /* 0x004fce0007ffe0ff */
        /* <DEDUP_REMOVED lines=11> */
[----:B------:R-:W2:Y:S04]  /*0a70*/  LDG.E R6, desc[UR16][R8.64+0x8] ;  /* 0x0000081008067981 */ /* 0x000ea8000c1e1900 */
[----:B------:R-:W2:Y:S02]  /*0a80*/  LDG.E R12, desc[UR16][R10.64+0x8] ;  /* 0x000008100a0c7981 */ /* 0x000ea4000c1e1900 */
[----:B--2---:R-:W-:-:S05]  /*0a90*/  IMAD R15, R6, R12, R13 ;  /* 0x0000000c060f7224 */ /* 0x004fca00078e020d */
[----:B------:R3:W-:Y:S04]  /*0aa0*/  STG.E desc[UR16][R2.64], R15 ;  /* 0x0000000f02007986 */ /* 0x0007e8000c101910 */
[----:B------:R-:W1:Y:S04]  /*0ab0*/  LDG.E R6, desc[UR16][R8.64+0xc] ;  /* 0x00000c1008067981 */ /* 0x000e68000c1e1900 */
[----:B------:R-:W1:Y:S01]  /*0ac0*/  LDG.E R12, desc[UR16][R10.64+0xc] ;  /* 0x00000c100a0c7981 */ /* 0x000e62000c1e1900 */
[----:B------:R-:W-:Y:S01]  /*0ad0*/  IADD3 R4, PT, PT, R4, 0x4, RZ ;  /* 0x0000000404047810 */ /* 0x000fe20007ffe0ff */
[----:B-1----:R-:W-:-:S05]  /*0ae0*/  IMAD R5, R6, R12, R15 ;  /* 0x0000000c06057224 */ /* 0x002fca00078e020f */
[----:B------:R3:W-:Y:S02]  /*0af0*/  STG.E desc[UR16][R2.64], R5 ;  /* 0x0000000502007986 */ /* 0x0007e4000c101910 */
.L_x_4:
[----:B------:R-:W-:Y:S05]  /*0b00*/  BRA.U !UP1, `(.L_x_0) ;  /* 0x0000000109407547 */ /* 0x000fea000b800000 */
[----:B------:R-:W1:Y:S01]  /*0b10*/  LDC.64 R10, c[0x0][0x388] ;  /* 0x0000e200ff0a7b82 */ /* 0x000e620000000a00 */
[----:B--23--:R-:W-:Y:S01]  /*0b20*/  IADD3 R13, PT, PT, R7, R4, RZ ;  /* 0x00000004070d7210 */ /* 0x00cfe20007ffe0ff */
[----:B------:R-:W-:-:S06]  /*0b30*/  UIADD3 UR4, UPT, UPT, -UR4, URZ, URZ ;  /* 0x000000ff04047290 */ /* 0x000fcc000fffe1ff */
[----:B------:R-:W2:Y:S01]  /*0b40*/  LDC.64 R8, c[0x0][0x380] ;  /* 0x0000e000ff087b82 */ /* 0x000ea20000000a00 */
[----:B-1----:R-:W-:-:S07]  /*0b50*/  IMAD.WIDE.U32 R10, R4, 0x4, R10 ;  /* 0x00000004040a7825 */ /* 0x002fce00078e000a */
.L_x_5:
[----:B--2---:R-:W-:Y:S01]  /*0b60*/  IMAD.WIDE R6, R13, 0x4, R8 ;  /* 0x000000040d067825 */ /* 0x004fe200078e0208 */
[----:B-1----:R1:W4:Y:S05]  /*0b70*/  LDG.E R4, desc[UR16][R10.64] ;  /* 0x000000100a047981 */ /* 0x00232a000c1e1900 */
[----:B------:R-:W4:Y:S01]  /*0b80*/  LDG.E R6, desc[UR16][R6.64] ;  /* 0x0000001006067981 */ /* 0x000f22000c1e1900 */
[----:B------:R-:W-:-:S04]  /*0b90*/  UIADD3 UR4, UPT, UPT, UR4, 0x1, URZ ;  /* 0x0000000104047890 */ /* 0x000fc8000fffe0ff */
[----:B------:R-:W-:Y:S01]  /*0ba0*/  UISETP.NE.AND UP0, UPT, UR4, URZ, UPT ;  /* 0x000000ff0400728c */ /* 0x000fe2000bf05270 */
[----:B-1----:R-:W-:Y:S02]  /*0bb0*/  IADD3 R10, P0, PT, R10, 0x4, RZ ;  /* 0x000000040a0a7810 */ /* 0x002fe40007f1e0ff */
[----:B------:R-:W-:Y:S02]  /*0bc0*/  IADD3 R13, PT, PT, R13, 0x1, RZ ;  /* 0x000000010d0d7810 */ /* 0x000fe40007ffe0ff */
[----:B------:R-:W-:Y:S01]  /*0bd0*/  IADD3.X R11, PT, PT, RZ, R11, RZ, P0, !PT ;  /* 0x0000000bff0b7210 */ /* 0x000fe200007fe4ff */
[----:B----4-:R-:W-:-:S05]  /*0be0*/  IMAD R5, R6, R4, R5 ;  /* 0x0000000406057224 */ /* 0x010fca00078e0205 */
[----:B------:R1:W-:Y:S01]  /*0bf0*/  STG.E desc[UR16][R2.64], R5 ;  /* 0x0000000502007986 */ /* 0x0003e2000c101910 */
[----:B------:R-:W-:Y:S05]  /*0c00*/  BRA.U UP0, `(.L_x_5) ;  /* 0xfffffffd00d47547 */ /* 0x000fea000b83ffff */
.L_x_0:
[----:B------:R-:W5:Y:S02]  /*0c10*/  LDC.64 R6, c[0x0][0x398] ;  /* 0x0000e600ff067b82 */ /* 0x000f640000000a00 */
[----:B-----5:R-:W-:-:S06]  /*0c20*/  IMAD.WIDE R6, R0, 0x4, R6 ;  /* 0x0000000400067825 */ /* 0x020fcc00078e0206 */
[----:B------:R-:W1:Y:S02]  /*0c30*/  LDG.E R6, desc[UR16][R6.64] ;  /* 0x0000001006067981 */ /* 0x000e64000c1e1900 */
[----:B-1234-:R-:W-:-:S05]  /*0c40*/  IADD3 R5, PT, PT, R6, R5, RZ ;  /* 0x0000000506057210 */ /* 0x01efca0007ffe0ff */
[----:B------:R-:W-:Y:S01]  /*0c50*/  STG.E desc[UR16][R2.64], R5 ;  /* 0x0000000502007986 */ /* 0x000fe2000c101910 */
[----:B------:R-:W-:Y:S05]  /*0c60*/  EXIT ;  /* 0x000000000000794d */ /* 0x000fea0003800000 */
.L_x_6:
[----:B------:R-:W-:-:S00]  /*0c70*/  BRA `(.L_x_6) ;  /* 0xfffffffc00fc7947 */ /* 0x000fc0000383ffff */
[----:B------:R-:W-:-:S00]  /*0c80*/  NOP ;  /* 0x0000000000007918 */ /* 0x000fc00000000000 */
[----:B------:R-:W-:-:S00]  /*0c90*/  NOP ;  /* 0x0000000000007918 */ /* 0x000fc00000000000 */
[----:B------:R-:W-:-:S00]  /*0ca0*/  NOP ;  /* 0x0000000000007918 */ /* 0x000fc00000000000 */
[----:B------:R-:W-:-:S00]  /*0cb0*/  NOP ;  /* 0x0000000000007918 */ /* 0x000fc00000000000 */
[----:B------:R-:W-:-:S00]  /*0cc0*/  NOP ;  /* 0x0000000000007918 */ /* 0x000fc00000000000 */
[----:B------:R-:W-:-:S00]  /*0cd0*/  NOP ;  /* 0x0000000000007918 */ /* 0x000fc00000000000 */
[----:B------:R-:W-:-:S00]  /*0ce0*/  NOP ;  /* 0x0000000000007918 */ /* 0x000fc00000000000 */
[----:B------:R-:W-:-:S00]  /*0cf0*/  NOP ;  /* 0x0000000000007918 */ /* 0x000fc00000000000 */
.L_x_7:


//--------------------- .nv.shared.reserved.0     --------------------------
	.section	.nv.shared.reserved.0,"aw",@nobits
	.weak		__nv_reservedSMEM_offset_0_alias
	.size		__nv_reservedSMEM_offset_0_alias, 0, 64
	.other		__nv_reservedSMEM_offset_0_alias,@"STO_CUDA_RESERVED_SHARED STV_DEFAULT"
__nv_reservedSMEM_offset_0_alias:
	.zero		0
	.zero		64


//--------------------- .nv.constant0._Z15matrixVectorMulPKiS0_PiS1_i --------------------------
	.section	.nv.constant0._Z15matrixVectorMulPKiS0_PiS1_i,"a",@progbits
	.sectionflags	@""
	.align	4
.nv.constant0._Z15matrixVectorMulPKiS0_PiS1_i:
	.zero		932


//--------------------- SYMBOLS --------------------------

	.type		.nv.reservedSmem.offset0,@object
	.size		.nv.reservedSmem.offset0,0x4
